	.headerflags	@"EF_CUDA_TEXMODE_UNIFIED EF_CUDA_64BIT_ADDRESS EF_CUDA_ACCELERATORS EF_CUDA_SM90 EF_CUDA_VIRTUAL_SM(EF_CUDA_SM90)"
	.elftype	@"ET_EXEC"


//--------------------- .nv.info                  --------------------------
	.section	.nv.info,"",@"SHT_CUDA_INFO"
	.align	4


	//----- nvinfo : EIATTR_REGCOUNT
	.align		4
        /*0000*/ 	.byte	0x04, 0x2f
        /*0002*/ 	.short	(.L_3 - .L_2)
	.align		4
.L_2:
        /*0004*/ 	.word	index@(triton_poi_fused__native_batch_norm_legit_no_training_cat_relu_36)
        /*0008*/ 	.word	0x0000001e


	//----- nvinfo : EIATTR_MIN_STACK_SIZE
	.align		4
.L_3:
        /*000c*/ 	.byte	0x04, 0x12
        /*000e*/ 	.short	(.L_5 - .L_4)
	.align		4
.L_4:
        /*0010*/ 	.word	index@(triton_poi_fused__native_batch_norm_legit_no_training_cat_relu_36)
        /*0014*/ 	.word	0x00000000


	//----- nvinfo : EIATTR_FRAME_SIZE
	.align		4
.L_5:
        /*0018*/ 	.byte	0x04, 0x11
        /*001a*/ 	.short	(.L_7 - .L_6)
	.align		4
.L_6:
        /*001c*/ 	.word	index@(triton_poi_fused__native_batch_norm_legit_no_training_cat_relu_36)
        /*0020*/ 	.word	0x00000000


	//----- nvinfo : EIATTR_MIN_STACK_SIZE
	.align		4
.L_7:
        /*0024*/ 	.byte	0x04, 0x12
        /*0026*/ 	.short	(.L_9 - .L_8)
	.align		4
.L_8:
        /*0028*/ 	.word	index@(triton_poi_fused__native_batch_norm_legit_no_training_cat_relu_36)
        /*002c*/ 	.word	0x00000000
.L_9:


//--------------------- .nv.info.triton_poi_fused__native_batch_norm_legit_no_training_cat_relu_36 --------------------------
	.section	.nv.info.triton_poi_fused__native_batch_norm_legit_no_training_cat_relu_36,"",@"SHT_CUDA_INFO"
	.sectionflags	@""
	.align	4


	//----- nvinfo : EIATTR_CUDA_API_VERSION
	.align		4
        /*0000*/ 	.byte	0x04, 0x37
        /*0002*/ 	.short	(.L_11 - .L_10)
.L_10:
        /*0004*/ 	.word	0x0000007c


	//----- nvinfo : EIATTR_KPARAM_INFO
	.align		4
.L_11:
        /*0008*/ 	.byte	0x04, 0x17
        /*000a*/ 	.short	(.L_13 - .L_12)
.L_12:
        /*000c*/ 	.word	0x00000000
        /*0010*/ 	.short	0x000d
        /*0012*/ 	.short	0x0068
        /*0014*/ 	.byte	0x00, 0xf0, 0x11, 0x00


	//----- nvinfo : EIATTR_KPARAM_INFO
	.align		4
.L_13:
        /*0018*/ 	.byte	0x04, 0x17
        /*001a*/ 	.short	(.L_15 - .L_14)
.L_14:
        /*001c*/ 	.word	0x00000000
        /*0020*/ 	.short	0x000c
        /*0022*/ 	.short	0x0060
        /*0024*/ 	.byte	0x00, 0xf4, 0x21, 0x00


	//----- nvinfo : EIATTR_KPARAM_INFO
	.align		4
.L_15:
        /*0028*/ 	.byte	0x04, 0x17
        /*002a*/ 	.short	(.L_17 - .L_16)
.L_16:
        /*002c*/ 	.word	0x00000000
        /*0030*/ 	.short	0x000b
        /*0032*/ 	.short	0x0058
        /*0034*/ 	.byte	0x00, 0xf4, 0x21, 0x00


	//----- nvinfo : EIATTR_KPARAM_INFO
	.align		4
.L_17:
        /*0038*/ 	.byte	0x04, 0x17
        /*003a*/ 	.short	(.L_19 - .L_18)
.L_18:
        /*003c*/ 	.word	0x00000000
        /*0040*/ 	.short	0x000a
        /*0042*/ 	.short	0x0050
        /*0044*/ 	.byte	0x00, 0xf4, 0x21, 0x00


	//----- nvinfo : EIATTR_KPARAM_INFO
	.align		4
.L_19:
        /*0048*/ 	.byte	0x04, 0x17
        /*004a*/ 	.short	(.L_21 - .L_20)
.L_20:
        /*004c*/ 	.word	0x00000000
        /*0050*/ 	.short	0x0009
        /*0052*/ 	.short	0x0048
        /*0054*/ 	.byte	0x00, 0xf4, 0x21, 0x00


	//----- nvinfo : EIATTR_KPARAM_INFO
	.align		4
.L_21:
        /*0058*/ 	.byte	0x04, 0x17
        /*005a*/ 	.short	(.L_23 - .L_22)
.L_22:
        /*005c*/ 	.word	0x00000000
        /*0060*/ 	.short	0x0008
        /*0062*/ 	.short	0x0040
        /*0064*/ 	.byte	0x00, 0xf4, 0x21, 0x00


	//----- nvinfo : EIATTR_KPARAM_INFO
	.align		4
.L_23:
        /*0068*/ 	.byte	0x04, 0x17
        /*006a*/ 	.short	(.L_25 - .L_24)
.L_24:
        /*006c*/ 	.word	0x00000000
        /*0070*/ 	.short	0x0007
        /*0072*/ 	.short	0x0038
        /*0074*/ 	.byte	0x00, 0xf4, 0x21, 0x00


	//----- nvinfo : EIATTR_KPARAM_INFO
	.align		4
.L_25:
        /*0078*/ 	.byte	0x04, 0x17
        /*007a*/ 	.short	(.L_27 - .L_26)
.L_26:
        /*007c*/ 	.word	0x00000000
        /*0080*/ 	.short	0x0006
        /*0082*/ 	.short	0x0030
        /*0084*/ 	.byte	0x00, 0xf4, 0x21, 0x00


	//----- nvinfo : EIATTR_KPARAM_INFO
	.align		4
.L_27:
        /*0088*/ 	.byte	0x04, 0x17
        /*008a*/ 	.short	(.L_29 - .L_28)
.L_28:
        /*008c*/ 	.word	0x00000000
        /*0090*/ 	.short	0x0005
        /*0092*/ 	.short	0x0028
        /*0094*/ 	.byte	0x00, 0xf4, 0x21, 0x00


	//----- nvinfo : EIATTR_KPARAM_INFO
	.align		4
.L_29:
        /*0098*/ 	.byte	0x04, 0x17
        /*009a*/ 	.short	(.L_31 - .L_30)
.L_30:
        /*009c*/ 	.word	0x00000000
        /*00a0*/ 	.short	0x0004
        /*00a2*/ 	.short	0x0020
        /*00a4*/ 	.byte	0x00, 0xf4, 0x21, 0x00


	//----- nvinfo : EIATTR_KPARAM_INFO
	.align		4
.L_31:
        /*00a8*/ 	.byte	0x04, 0x17
        /*00aa*/ 	.short	(.L_33 - .L_32)
.L_32:
        /*00ac*/ 	.word	0x00000000
        /*00b0*/ 	.short	0x0003
        /*00b2*/ 	.short	0x0018
        /*00b4*/ 	.byte	0x00, 0xf4, 0x21, 0x00


	//----- nvinfo : EIATTR_KPARAM_INFO
	.align		4
.L_33:
        /*00b8*/ 	.byte	0x04, 0x17
        /*00ba*/ 	.short	(.L_35 - .L_34)
.L_34:
        /*00bc*/ 	.word	0x00000000
        /*00c0*/ 	.short	0x0002
        /*00c2*/ 	.short	0x0010
        /*00c4*/ 	.byte	0x00, 0xf4, 0x21, 0x00


	//----- nvinfo : EIATTR_KPARAM_INFO
	.align		4
.L_35:
        /*00c8*/ 	.byte	0x04, 0x17
        /*00ca*/ 	.short	(.L_37 - .L_36)
.L_36:
        /*00cc*/ 	.word	0x00000000
        /*00d0*/ 	.short	0x0001
        /*00d2*/ 	.short	0x0008
        /*00d4*/ 	.byte	0x00, 0xf4, 0x21, 0x00


	//----- nvinfo : EIATTR_KPARAM_INFO
	.align		4
.L_37:
        /*00d8*/ 	.byte	0x04, 0x17
        /*00da*/ 	.short	(.L_39 - .L_38)
.L_38:
        /*00dc*/ 	.word	0x00000000
        /*00e0*/ 	.short	0x0000
        /*00e2*/ 	.short	0x0000
        /*00e4*/ 	.byte	0x00, 0xf4, 0x21, 0x00


	//----- nvinfo : EIATTR_SPARSE_MMA_MASK
	.align		4
.L_39:
        /*00e8*/ 	.byte	0x03, 0x50
        /*00ea*/ 	.short	0x0000


	//----- nvinfo : EIATTR_MAXREG_COUNT
	.align		4
        /*00ec*/ 	.byte	0x03, 0x1b
        /*00ee*/ 	.short	0x00ff


	//----- nvinfo : EIATTR_EXIT_INSTR_OFFSETS
	.align		4
        /*00f0*/ 	.byte	0x04, 0x1c
        /*00f2*/ 	.short	(.L_41 - .L_40)


	//   ....[0]....
.L_40:
        /*00f4*/ 	.word	0x00000730


	//----- nvinfo : EIATTR_REQNTID
	.align		4
.L_41:
        /*00f8*/ 	.byte	0x04, 0x10
        /*00fa*/ 	.short	(.L_43 - .L_42)
.L_42:
        /*00fc*/ 	.word	0x00000080
        /*0100*/ 	.word	0x00000001
        /*0104*/ 	.word	0x00000001


	//----- nvinfo : EIATTR_CBANK_PARAM_SIZE
	.align		4
.L_43:
        /*0108*/ 	.byte	0x03, 0x19
        /*010a*/ 	.short	0x006c


	//----- nvinfo : EIATTR_PARAM_CBANK
	.align		4
        /*010c*/ 	.byte	0x04, 0x0a
        /*010e*/ 	.short	(.L_45 - .L_44)
	.align		4
.L_44:
        /*0110*/ 	.word	index@(.nv.constant0.triton_poi_fused__native_batch_norm_legit_no_training_cat_relu_36)
        /*0114*/ 	.short	0x0210
        /*0116*/ 	.short	0x006c


	//----- nvinfo : EIATTR_SW_WAR
	.align		4
.L_45:
        /*0118*/ 	.byte	0x04, 0x36
        /*011a*/ 	.short	(.L_47 - .L_46)
.L_46:
        /*011c*/ 	.word	0x00000008
.L_47:


//--------------------- .nv.callgraph             --------------------------
	.section	.nv.callgraph,"",@"SHT_CUDA_CALLGRAPH"
	.align	4
	.sectionentsize	8
	.align		4
        /*0000*/ 	.word	0x00000000
	.align		4
        /*0004*/ 	.word	0xffffffff
	.align		4
        /*0008*/ 	.word	0x00000000
	.align		4
        /*000c*/ 	.word	0xfffffffe
	.align		4
        /*0010*/ 	.word	0x00000000
	.align		4
        /*0014*/ 	.word	0xfffffffd
	.align		4
        /*0018*/ 	.word	0x00000000
	.align		4
        /*001c*/ 	.word	0xfffffffc


//--------------------- .nv.constant4             --------------------------
	.section	.nv.constant4,"a",@progbits
	.align	8
	.align		8
.nv.constant4:
        /*0000*/ 	.dword	_$_str
	.align		8
        /*0008*/ 	.dword	_$_str_$_2


//--------------------- .text.triton_poi_fused__native_batch_norm_legit_no_training_cat_relu_36 --------------------------
	.section	.text.triton_poi_fused__native_batch_norm_legit_no_training_cat_relu_36,"ax",@progbits
	.align	128
        .global         triton_poi_fused__native_batch_norm_legit_no_training_cat_relu_36
        .type           triton_poi_fused__native_batch_norm_legit_no_training_cat_relu_36,@function
        .size           triton_poi_fused__native_batch_norm_legit_no_training_cat_relu_36,(.L_x_1 - triton_poi_fused__native_batch_norm_legit_no_training_cat_relu_36)
        .other          triton_poi_fused__native_batch_norm_legit_no_training_cat_relu_36,@"STO_CUDA_ENTRY STV_DEFAULT"
triton_poi_fused__native_batch_norm_legit_no_training_cat_relu_36:
.text.triton_poi_fused__native_batch_norm_legit_no_training_cat_relu_36:
[----:B------:R-:W-:Y:S01]  /*0000*/  LDC R1, c[0x0][0x28] ;  /* 0x00000a00ff017b82 */ /* 0x000fe20000000800 */
[----:B------:R-:W1:Y:S01]  /*0010*/  S2R R2, SR_TID.X ;  /* 0x0000000000027919 */ /* 0x000e620000002100 */
[----:B------:R-:W-:Y:S01]  /*0020*/  IMAD.MOV.U32 R4, RZ, RZ, RZ ;  /* 0x000000ffff047224 */ /* 0x000fe200078e00ff */
[----:B------:R-:W-:Y:S01]  /*0030*/  ULDC.64 UR4, c[0x0][0x238] ;  /* 0x00008e0000047ab9 */ /* 0x000fe20000000a00 */
[----:B------:R-:W-:Y:S01]  /*0040*/  ULDC.64 UR6, c[0x0][0x240] ;  /* 0x0000900000067ab9 */ /* 0x000fe20000000a00 */
[----:B------:R-:W2:Y:S01]  /*0050*/  S2R R3, SR_CTAID.X ;  /* 0x0000000000037919 */ /* 0x000ea20000002500 */
[----:B------:R-:W-:Y:S01]  /*0060*/  IMAD.MOV.U32 R19, RZ, RZ, RZ ;  /* 0x000000ffff137224 */ /* 0x000fe200078e00ff */
[----:B------:R-:W-:Y:S01]  /*0070*/  ULDC.64 UR8, c[0x0][0x228] ;  /* 0x00008a0000087ab9 */ /* 0x000fe20000000a00 */
[----:B-1----:R-:W-:-:S05]  /*0080*/  LOP3.LUT R2, R2, 0x7f, RZ, 0xc0, !PT ;  /* 0x0000007f02027812 */ /* 0x002fca00078ec0ff */
[----:B--2---:R-:W-:-:S05]  /*0090*/  IMAD R3, R3, 0x80, R2 ;  /* 0x0000008003037824 */ /* 0x004fca00078e0202 */
[----:B------:R-:W-:-:S04]  /*00a0*/  SHF.R.S32.HI R2, RZ, 0x1f, R3 ;  /* 0x0000001fff027819 */ /* 0x000fc80000011403 */
[----:B------:R-:W-:Y:S01]  /*00b0*/  LEA.HI R0, R2, R3, RZ, 0x4 ;  /* 0x0000000302007211 */ /* 0x000fe200078f20ff */
[----:B------:R-:W-:-:S03]  /*00c0*/  IMAD.MOV.U32 R2, RZ, RZ, RZ ;  /* 0x000000ffff027224 */ /* 0x000fc600078e00ff */
[----:B------:R-:W-:Y:S01]  /*00d0*/  SHF.R.S32.HI R5, RZ, 0x4, R0 ;  /* 0x00000004ff057819 */ /* 0x000fe20000011400 */
[----:B------:R-:W-:Y:S01]  /*00e0*/  IMAD.HI R6, R3, -0x6db6db6d, R2 ;  /* 0x9249249303067827 */ /* 0x000fe200078e0202 */
[----:B------:R-:W-:-:S03]  /*00f0*/  LOP3.LUT R2, R0, 0xfffffff0, RZ, 0xc0, !PT ;  /* 0xfffffff000027812 */ /* 0x000fc600078ec0ff */
[----:B------:R-:W-:Y:S01]  /*0100*/  IMAD.HI R4, R5, -0x6db6db6d, R4 ;  /* 0x9249249305047827 */ /* 0x000fe200078e0204 */
[----:B------:R-:W-:-:S03]  /*0110*/  SHF.R.U32.HI R9, RZ, 0x1f, R6 ;  /* 0x0000001fff097819 */ /* 0x000fc60000011606 */
[----:B------:R-:W-:Y:S01]  /*0120*/  IMAD.IADD R2, R3, 0x1, -R2 ;  /* 0x0000000103027824 */ /* 0x000fe200078e0a02 */
[----:B------:R-:W-:Y:S02]  /*0130*/  SHF.R.U32.HI R7, RZ, 0x1f, R4 ;  /* 0x0000001fff077819 */ /* 0x000fe40000011604 */
[----:B------:R-:W-:Y:S02]  /*0140*/  LEA.HI.SX32 R23, R6, R9, 0x14 ;  /* 0x0000000906177211 */ /* 0x000fe400078fa2ff */
[----:B------:R-:W-:-:S05]  /*0150*/  LEA.HI.SX32 R7, R4, R7, 0x18 ;  /* 0x0000000704077211 */ /* 0x000fca00078fc2ff */
[----:B------:R-:W-:Y:S02]  /*0160*/  IMAD R21, R7, -0x1c0, R5 ;  /* 0xfffffe4007157824 */ /* 0x000fe400078e0205 */
[----:B------:R-:W1:Y:S01]  /*0170*/  LDC.64 R4, c[0x0][0x250] ;  /* 0x00009400ff047b82 */ /* 0x000e620000000a00 */
[----:B------:R-:W-:Y:S02]  /*0180*/  IMAD R7, R23, 0x200, R2 ;  /* 0x0000020017077824 */ /* 0x000fe400078e0202 */
[C---:B------:R-:W-:Y:S01]  /*0190*/  IMAD.SHL.U32 R0, R21.reuse, 0x10, RZ ;  /* 0x0000001015007824 */ /* 0x040fe200078e00ff */
[----:B------:R-:W-:Y:S01]  /*01a0*/  LOP3.LUT R14, R21, 0xffffffe0, RZ, 0xc0, !PT ;  /* 0xffffffe0150e7812 */ /* 0x000fe200078ec0ff */
[----:B------:R-:W-:Y:S01]  /*01b0*/  IMAD.MOV.U32 R2, RZ, RZ, RZ ;  /* 0x000000ffff027224 */ /* 0x000fe200078e00ff */
[----:B------:R-:W-:Y:S02]  /*01c0*/  SHF.R.S32.HI R9, RZ, 0x1f, R7 ;  /* 0x0000001fff097819 */ /* 0x000fe40000011407 */
[----:B------:R-:W-:-:S02]  /*01d0*/  IADD3 R7, P0, R0, R7, RZ ;  /* 0x0000000700077210 */ /* 0x000fc40007f1e0ff */
[----:B------:R-:W-:Y:S02]  /*01e0*/  ISETP.NE.AND P5, PT, R14, 0x180, PT ;  /* 0x000001800e00780c */ /* 0x000fe40003fa5270 */
[----:B------:R-:W-:Y:S01]  /*01f0*/  LEA.HI.X.SX32 R0, R0, R9, 0x1, P0 ;  /* 0x0000000900007211 */ /* 0x000fe200000f0eff */
[----:B------:R-:W-:Y:S01]  /*0200*/  IMAD.SHL.U32 R8, R7, 0x4, RZ ;  /* 0x0000000407087824 */ /* 0x000fe200078e00ff */
[----:B------:R-:W-:Y:S02]  /*0210*/  ISETP.GT.AND P6, PT, R21, 0x19f, PT ;  /* 0x0000019f1500780c */ /* 0x000fe40003fc4270 */
[----:B------:R-:W-:Y:S01]  /*0220*/  SHF.L.U64.HI R9, R7, 0x2, R0 ;  /* 0x0000000207097819 */ /* 0x000fe20000010200 */
[C---:B------:R-:W-:Y:S01]  /*0230*/  IMAD R0, R23.reuse, -0x1c00, R3 ;  /* 0xffffe40017007824 */ /* 0x040fe200078e0203 */
[----:B------:R-:W-:Y:S02]  /*0240*/  IADD3 R10, P0, R8, UR4, RZ ;  /* 0x00000004080a7c10 */ /* 0x000fe4000ff1e0ff */
[----:B------:R-:W-:Y:S01]  /*0250*/  IADD3 R26, P2, R8, UR8, RZ ;  /* 0x00000008081a7c10 */ /* 0x000fe2000ff5e0ff */
[----:B------:R-:W-:Y:S01]  /*0260*/  IMAD R23, R23, 0x1000, R0 ;  /* 0x0000100017177824 */ /* 0x000fe200078e0200 */
[----:B------:R-:W-:Y:S01]  /*0270*/  IADD3.X R11, R9, UR5, RZ, P0, !PT ;  /* 0x00000005090b7c10 */ /* 0x000fe200087fe4ff */
[----:B------:R-:W-:Y:S01]  /*0280*/  ULDC.64 UR4, c[0x0][0x208] ;  /* 0x0000820000047ab9 */ /* 0x000fe20000000a00 */
[----:B-1----:R-:W-:Y:S01]  /*0290*/  IMAD.WIDE R6, R21, 0x4, R4 ;  /* 0x0000000415067825 */ /* 0x002fe200078e0204 */
[----:B------:R-:W-:-:S02]  /*02a0*/  IADD3 R12, P0, R8, UR6, RZ ;  /* 0x00000006080c7c10 */ /* 0x000fc4000ff1e0ff */
[----:B------:R1:W2:Y:S04]  /*02b0*/  @!P5 LDG.E R2, desc[UR4][R10.64+-0x6000] ;  /* 0xffa000040a02d981 */ /* 0x0002a8000c1e1900 */
[----:B------:R3:W4:Y:S01]  /*02c0*/  LDG.E.EL R18, desc[UR4][R6.64] ;  /* 0x0000000406127981 */ /* 0x000722000c2e1900 */
[----:B------:R-:W-:Y:S01]  /*02d0*/  IADD3.X R13, R9, UR7, RZ, P0, !PT ;  /* 0x00000007090d7c10 */ /* 0x000fe200087fe4ff */
[----:B------:R-:W-:Y:S02]  /*02e0*/  ULDC.64 UR6, c[0x0][0x218] ;  /* 0x0000860000067ab9 */ /* 0x000fe40000000a00 */
[----:B------:R-:W-:Y:S02]  /*02f0*/  IADD3 R4, P1, R8, UR6, RZ ;  /* 0x0000000608047c10 */ /* 0x000fe4000ff3e0ff */
[----:B------:R5:W2:Y:S01]  /*0300*/  @P6 LDG.E R19, desc[UR4][R12.64+-0x6800] ;  /* 0xff9800040c136981 */ /* 0x000aa2000c1e1900 */
[----:B------:R-:W-:Y:S01]  /*0310*/  ISETP.NE.AND P4, PT, R14, 0x160, PT ;  /* 0x000001600e00780c */ /* 0x000fe20003f85270 */
[----:B-1----:R-:W1:Y:S01]  /*0320*/  LDC.64 R10, c[0x0][0x248] ;  /* 0x00009200ff0a7b82 */ /* 0x002e620000000a00 */
[----:B------:R-:W-:Y:S01]  /*0330*/  IADD3.X R5, R9, UR7, RZ, P1, !PT ;  /* 0x0000000709057c10 */ /* 0x000fe20008ffe4ff */
[----:B------:R-:W-:-:S06]  /*0340*/  ULDC.64 UR6, c[0x0][0x230] ;  /* 0x00008c0000067ab9 */ /* 0x000fcc0000000a00 */
[----:B---3--:R-:W3:Y:S01]  /*0350*/  LDC.64 R6, c[0x0][0x210] ;  /* 0x00008400ff067b82 */ /* 0x008ee20000000a00 */
[----:B------:R-:W-:Y:S02]  /*0360*/  IADD3 R16, P1, R8, UR6, RZ ;  /* 0x0000000608107c10 */ /* 0x000fe4000ff3e0ff */
[C---:B------:R-:W-:Y:S02]  /*0370*/  ISETP.NE.AND P0, PT, R14.reuse, 0x140, PT ;  /* 0x000001400e00780c */ /* 0x040fe40003f05270 */
[----:B------:R-:W-:Y:S01]  /*0380*/  IADD3.X R17, R9, UR7, RZ, P1, !PT ;  /* 0x0000000709117c10 */ /* 0x000fe20008ffe4ff */
[----:B------:R-:W-:Y:S01]  /*0390*/  ULDC.64 UR6, c[0x0][0x220] ;  /* 0x0000880000067ab9 */ /* 0x000fe20000000a00 */
[----:B------:R-:W-:Y:S01]  /*03a0*/  IADD3.X R27, R9, UR9, RZ, P2, !PT ;  /* 0x00000009091b7c10 */ /* 0x000fe200097fe4ff */
[----:B------:R-:W-:Y:S01]  /*03b0*/  IMAD.MOV.U32 R0, RZ, RZ, RZ ;  /* 0x000000ffff007224 */ /* 0x000fe200078e00ff */
[C---:B------:R-:W-:Y:S01]  /*03c0*/  ISETP.NE.AND P2, PT, R14.reuse, 0x120, PT ;  /* 0x000001200e00780c */ /* 0x040fe20003f45270 */
[----:B------:R-:W-:Y:S01]  /*03d0*/  IMAD.MOV.U32 R20, RZ, RZ, RZ ;  /* 0x000000ffff147224 */ /* 0x000fe200078e00ff */
[----:B------:R-:W-:Y:S01]  /*03e0*/  IADD3 R8, P1, R8, UR6, RZ ;  /* 0x0000000608087c10 */ /* 0x000fe2000ff3e0ff */
[----:B-----5:R-:W5:Y:S01]  /*03f0*/  LDC.64 R12, c[0x0][0x258] ;  /* 0x00009600ff0c7b82 */ /* 0x020f620000000a00 */
[----:B------:R-:W-:Y:S01]  /*0400*/  ISETP.NE.AND P3, PT, R14, 0x100, PT ;  /* 0x000001000e00780c */ /* 0x000fe20003f65270 */
[----:B------:R-:W-:Y:S01]  /*0410*/  IMAD.MOV.U32 R22, RZ, RZ, RZ ;  /* 0x000000ffff167224 */ /* 0x000fe200078e00ff */
[----:B------:R-:W-:Y:S01]  /*0420*/  IADD3.X R9, R9, UR7, RZ, P1, !PT ;  /* 0x0000000709097c10 */ /* 0x000fe20008ffe4ff */
[----:B------:R-:W2:Y:S01]  /*0430*/  @!P4 LDG.E R0, desc[UR4][R16.64+-0x5800] ;  /* 0xffa800041000c981 */ /* 0x000ea2000c1e1900 */
[----:B------:R-:W-:-:S03]  /*0440*/  ISETP.GE.AND P1, PT, R21, 0x100, PT ;  /* 0x000001001500780c */ /* 0x000fc60003f26270 */
[----:B------:R-:W5:Y:S01]  /*0450*/  LDC.64 R14, c[0x0][0x260] ;  /* 0x00009800ff0e7b82 */ /* 0x000f620000000a00 */
[----:B------:R3:W2:Y:S01]  /*0460*/  @!P0 LDG.E R20, desc[UR4][R26.64+-0x5000] ;  /* 0xffb000041a148981 */ /* 0x0006a2000c1e1900 */
[----:B------:R-:W-:-:S03]  /*0470*/  IMAD.MOV.U32 R24, RZ, RZ, RZ ;  /* 0x000000ffff187224 */ /* 0x000fc600078e00ff */
[----:B------:R1:W2:Y:S04]  /*0480*/  @!P2 LDG.E R22, desc[UR4][R8.64+-0x4800] ;  /* 0xffb800040816a981 */ /* 0x0002a8000c1e1900 */
[----:B------:R1:W2:Y:S01]  /*0490*/  @!P3 LDG.E R24, desc[UR4][R4.64+-0x4000] ;  /* 0xffc000040418b981 */ /* 0x0002a2000c1e1900 */
[----:B---3--:R-:W-:-:S04]  /*04a0*/  IMAD.WIDE R26, R23, 0x4, R6 ;  /* 0x00000004171a7825 */ /* 0x008fc800078e0206 */
[----:B------:R-:W-:Y:S01]  /*04b0*/  IMAD.MOV.U32 R6, RZ, RZ, RZ ;  /* 0x000000ffff067224 */ /* 0x000fe200078e00ff */
[----:B-1----:R-:W1:Y:S01]  /*04c0*/  LDC.64 R8, c[0x0][0x268] ;  /* 0x00009a00ff087b82 */ /* 0x002e620000000a00 */
[----:B------:R-:W-:-:S04]  /*04d0*/  IMAD.WIDE R16, R21, 0x4, R10 ;  /* 0x0000000415107825 */ /* 0x000fc800078e020a */
[----:B------:R-:W3:Y:S01]  /*04e0*/  @!P1 LDG.E R6, desc[UR4][R26.64] ;  /* 0x000000041a069981 */ /* 0x000ee2000c1e1900 */
[----:B-----5:R-:W-:-:S03]  /*04f0*/  IMAD.WIDE R12, R21, 0x4, R12 ;  /* 0x00000004150c7825 */ /* 0x020fc600078e020c */
[----:B------:R-:W5:Y:S01]  /*0500*/  LDG.E.EL R7, desc[UR4][R16.64] ;  /* 0x0000000410077981 */ /* 0x000f62000c2e1900 */
[----:B0-----:R-:W-:-:S03]  /*0510*/  IMAD.WIDE R14, R21, 0x4, R14 ;  /* 0x00000004150e7825 */ /* 0x001fc600078e020e */
[----:B------:R3:W5:Y:S04]  /*0520*/  LDG.E.EL R10, desc[UR4][R12.64] ;  /* 0x000000040c0a7981 */ /* 0x000768000c2e1900 */
[----:B------:R-:W5:Y:S01]  /*0530*/  LDG.E.EL R11, desc[UR4][R14.64] ;  /* 0x000000040e0b7981 */ /* 0x000f62000c2e1900 */
[----:B-1----:R-:W-:-:S04]  /*0540*/  IMAD.WIDE R8, R3, 0x4, R8 ;  /* 0x0000000403087825 */ /* 0x002fc800078e0208 */
[----:B----4-:R-:W-:-:S04]  /*0550*/  FADD R18, R18, 9.9999997473787516356e-06 ;  /* 0x3727c5ac12127421 */ /* 0x010fc80000000000 */
[----:B------:R-:W0:Y:S01]  /*0560*/  MUFU.SQRT R21, R18 ;  /* 0x0000001200157308 */ /* 0x000e220000002000 */
[----:B--2---:R-:W-:Y:S02]  /*0570*/  SEL R2, R2, RZ, !P5 ;  /* 0x000000ff02027207 */ /* 0x004fe40006800000 */
[----:B------:R-:W-:Y:S02]  /*0580*/  @P5 SEL R2, R19, RZ, P6 ;  /* 0x000000ff13025207 */ /* 0x000fe40003000000 */
[C---:B0-----:R-:W-:Y:S02]  /*0590*/  FSETP.GT.AND P5, PT, R21.reuse, 8.50705917302346158658e+37, PT ;  /* 0x7e8000001500780b */ /* 0x041fe40003fa4000 */
[----:B------:R-:W-:-:S11]  /*05a0*/  FSETP.GEU.AND P6, PT, R21, 1.175494350822287508e-38, PT ;  /* 0x008000001500780b */ /* 0x000fd60003fce000 */
[----:B------:R-:W-:Y:S01]  /*05b0*/  @P5 FMUL R21, R21, 0.25 ;  /* 0x3e80000015155820 */ /* 0x000fe20000400000 */
[----:B------:R-:W-:-:S03]  /*05c0*/  SEL R5, R0, RZ, !P4 ;  /* 0x000000ff00057207 */ /* 0x000fc60006000000 */
[----:B------:R-:W-:Y:S01]  /*05d0*/  @!P6 FMUL R21, R21, 16777216 ;  /* 0x4b8000001515e820 */ /* 0x000fe20000400000 */
[----:B------:R-:W-:Y:S01]  /*05e0*/  SEL R20, R20, RZ, !P0 ;  /* 0x000000ff14147207 */ /* 0x000fe20004000000 */
[----:B------:R-:W-:Y:S01]  /*05f0*/  IMAD.MOV.U32 R0, RZ, RZ, 0x3e800000 ;  /* 0x3e800000ff007424 */ /* 0x000fe200078e00ff */
[----:B------:R-:W-:Y:S02]  /*0600*/  @P0 SEL R20, R5, R2, !P4 ;  /* 0x0000000205140207 */ /* 0x000fe40006000000 */
[----:B------:R-:W-:Y:S01]  /*0610*/  SEL R5, R22, RZ, !P2 ;  /* 0x000000ff16057207 */ /* 0x000fe20005000000 */
[----:B------:R-:W0:Y:S01]  /*0620*/  MUFU.RCP R21, R21 ;  /* 0x0000001500157308 */ /* 0x000e220000001000 */
[----:B------:R-:W-:Y:S02]  /*0630*/  FSEL R0, R0, 1, P5 ;  /* 0x3f80000000007808 */ /* 0x000fe40002800000 */
[----:B------:R-:W-:Y:S02]  /*0640*/  SEL R24, R24, RZ, !P3 ;  /* 0x000000ff18187207 */ /* 0x000fe40005800000 */
[----:B------:R-:W-:-:S02]  /*0650*/  @P3 SEL R24, R5, R20, !P2 ;  /* 0x0000001405183207 */ /* 0x000fc40005000000 */
[----:B------:R-:W1:Y:S01]  /*0660*/  LDC.64 R4, c[0x0][0x270] ;  /* 0x00009c00ff047b82 */ /* 0x000e620000000a00 */
[----:B------:R-:W-:Y:S01]  /*0670*/  @!P6 FMUL R0, R0, 16777216 ;  /* 0x4b8000000000e820 */ /* 0x000fe20000400000 */
[----:B---3--:R-:W-:-:S04]  /*0680*/  SEL R13, R6, RZ, !P1 ;  /* 0x000000ff060d7207 */ /* 0x008fc80004800000 */
[----:B------:R-:W-:Y:S01]  /*0690*/  SEL R24, R13, R24, !P1 ;  /* 0x000000180d187207 */ /* 0x000fe20004800000 */
[----:B0-----:R-:W-:-:S04]  /*06a0*/  FMUL R0, R21, R0 ;  /* 0x0000000015007220 */ /* 0x001fc80000400000 */
[----:B-----5:R-:W-:-:S04]  /*06b0*/  FADD R7, -R7, R24 ;  /* 0x0000001807077221 */ /* 0x020fc80000000100 */
[----:B------:R-:W-:-:S04]  /*06c0*/  FMUL R0, R7, R0 ;  /* 0x0000000007007220 */ /* 0x000fc80000400000 */
[----:B------:R-:W-:Y:S01]  /*06d0*/  FFMA R0, R10, R0, R11 ;  /* 0x000000000a007223 */ /* 0x000fe2000000000b */
[----:B-1----:R-:W-:-:S04]  /*06e0*/  IMAD.WIDE R4, R3, 0x4, R4 ;  /* 0x0000000403047825 */ /* 0x002fc800078e0204 */
[----:B------:R-:W-:-:S04]  /*06f0*/  FSETP.GEU.AND P0, PT, R0, RZ, PT ;  /* 0x000000ff0000720b */ /* 0x000fc80003f0e000 */
[----:B------:R-:W-:Y:S01]  /*0700*/  FSEL R3, R0, RZ, P0 ;  /* 0x000000ff00037208 */ /* 0x000fe20000000000 */
[----:B------:R-:W-:Y:S04]  /*0710*/  STG.E desc[UR4][R8.64], R24 ;  /* 0x0000001808007986 */ /* 0x000fe8000c101904 */
[----:B------:R-:W-:Y:S01]  /*0720*/  STG.E desc[UR4][R4.64], R3 ;  /* 0x0000000304007986 */ /* 0x000fe2000c101904 */
[----:B------:R-:W-:Y:S05]  /*0730*/  EXIT ;  /* 0x000000000000794d */ /* 0x000fea0003800000 */
.L_x_0:
[----:B------:R-:W-:-:S00]  /*0740*/  BRA `(.L_x_0) ;  /* 0xfffffffc00fc7947 */ /* 0x000fc0000383ffff */
[----:B------:R-:W-:-:S00]  /*0750*/  NOP ;  /* 0x0000000000007918 */ /* 0x000fc00000000000 */
        /* <DEDUP_REMOVED lines=10> */
.L_x_1:


//--------------------- .nv.global.init           --------------------------
	.section	.nv.global.init,"aw",@progbits
.nv.global.init:
	.type		_$_str,@object
	.size		_$_str,(_$_str_$_2 - _$_str)
_$_str:
        /*0000*/ 	.byte	0x5f, 0x5f, 0x43, 0x55, 0x44, 0x41, 0x5f, 0x46, 0x54, 0x5a, 0x00
	.type		_$_str_$_2,@object
	.size		_$_str_$_2,(.L_1 - _$_str_$_2)
_$_str_$_2:
        /*000b*/ 	.byte	0x5f, 0x5f, 0x43, 0x55, 0x44, 0x41, 0x5f, 0x50, 0x52, 0x45, 0x43, 0x5f, 0x53, 0x51, 0x52, 0x54
        /*001b*/ 	.byte	0x00
.L_1:


//--------------------- .nv.constant0.triton_poi_fused__native_batch_norm_legit_no_training_cat_relu_36 --------------------------
	.section	.nv.constant0.triton_poi_fused__native_batch_norm_legit_no_training_cat_relu_36,"a",@progbits
	.sectionflags	@""
	.align	4
.nv.constant0.triton_poi_fused__native_batch_norm_legit_no_training_cat_relu_36:
	.zero		636
